//
// Generated by NVIDIA NVVM Compiler
//
// Compiler Build ID: CL-36424714
// Cuda compilation tools, release 13.0, V13.0.88
// Based on NVVM 20.0.0
//

.version 9.0
.target sm_100
.address_size 64

	// .globl	_Z8maxValuePiS_
// _ZZ8maxValuePiS_E5sdata has been demoted

.visible .entry _Z8maxValuePiS_(
	.param .u64 .ptr .align 1 _Z8maxValuePiS__param_0,
	.param .u64 .ptr .align 1 _Z8maxValuePiS__param_1
)
{
	.reg .pred 	%p<6>;
	.reg .b32 	%r<13>;
	.reg .b64 	%rd<9>;
	// demoted variable
	.shared .align 4 .b8 _ZZ8maxValuePiS_E5sdata[16];
	ld.param.u64 	%rd2, [_Z8maxValuePiS__param_0];
	ld.param.u64 	%rd1, [_Z8maxValuePiS__param_1];
	cvta.to.global.u64 	%rd3, %rd2;
	mov.u32 	%r1, %tid.x;
	mov.u32 	%r2, %ctaid.x;
	mov.u32 	%r7, %ntid.x;
	mad.lo.s32 	%r8, %r2, %r7, %r1;
	mul.wide.u32 	%rd4, %r8, 4;
	add.s64 	%rd5, %rd3, %rd4;
	ld.global.u32 	%r3, [%rd5];
	shl.b32 	%r9, %r1, 2;
	mov.u32 	%r10, _ZZ8maxValuePiS_E5sdata;
	add.s32 	%r4, %r10, %r9;
	st.shared.u32 	[%r4], %r3;
	setp.gt.u32 	%p1, %r1, 1;
	@%p1 bra 	$L__BB0_3;
	ld.shared.u32 	%r5, [%r4+8];
	setp.ge.s32 	%p2, %r3, %r5;
	@%p2 bra 	$L__BB0_3;
	st.shared.u32 	[%r4], %r5;
$L__BB0_3:
	bar.sync 	0;
	setp.ne.s32 	%p3, %r1, 0;
	@%p3 bra 	$L__BB0_6;
	ld.shared.u32 	%r11, [%r4];
	ld.shared.u32 	%r6, [_ZZ8maxValuePiS_E5sdata+4];
	setp.ge.s32 	%p4, %r11, %r6;
	@%p4 bra 	$L__BB0_6;
	st.shared.u32 	[%r4], %r6;
$L__BB0_6:
	setp.ne.s32 	%p5, %r1, 0;
	bar.sync 	0;
	@%p5 bra 	$L__BB0_8;
	ld.shared.u32 	%r12, [_ZZ8maxValuePiS_E5sdata];
	cvta.to.global.u64 	%rd6, %rd1;
	mul.wide.u32 	%rd7, %r2, 4;
	add.s64 	%rd8, %rd6, %rd7;
	st.global.u32 	[%rd8], %r12;
$L__BB0_8:
	ret;

}


// ===== COMPILED SASS (sm_100) =====

	.target	sm_100

	.elftype	@"ET_EXEC"


//--------------------- .note.nv.tkinfo           --------------------------
	.section	.note.nv.tkinfo,"",@"SHT_NOTE"
	.sectionflags	@"SHF_NOTE_NV_TKINFO"
	.tkinfo
        /*0018*/ 	.word	0x00000002
        /*0030*/ 	.string	""
        /*0030*/ 	.string	"ptxas"
        /*0030*/ 	.string	"Cuda compilation tools, release 13.0, V13.0.88"
        /*0030*/ 	.string	"Build cuda_13.0.r13.0/compiler.36424714_0"
        /*0030*/ 	.string	"-arch sm_100 -m 64 "



//--------------------- .note.nv.cuinfo           --------------------------
	.section	.note.nv.cuinfo,"",@"SHT_NOTE"
	.sectionflags	@"SHF_NOTE_NV_CUINFO"
        /*0018*/ 	.short	0x0002
        /*001a*/ 	.short	0x0064
        /*001c*/ 	.short	0x0082
	.zero		2


//--------------------- .nv.info                  --------------------------
	.section	.nv.info,"",@"SHT_CUDA_INFO"
	.align	4


	//----- nvinfo : EIATTR_REGCOUNT
	.align		4
        /*0000*/ 	.byte	0x04, 0x2f
        /*0002*/ 	.short	(.L_1 - .L_0)
	.align		4
.L_0:
        /*0004*/ 	.word	index@(_Z8maxValuePiS_)
        /*0008*/ 	.word	0x0000000a


	//----- nvinfo : EIATTR_FRAME_SIZE
	.align		4
.L_1:
        /*000c*/ 	.byte	0x04, 0x11
        /*000e*/ 	.short	(.L_3 - .L_2)
	.align		4
.L_2:
        /*0010*/ 	.word	index@(_Z8maxValuePiS_)
        /*0014*/ 	.word	0x00000000


	//----- nvinfo : EIATTR_MIN_STACK_SIZE
	.align		4
.L_3:
        /*0018*/ 	.byte	0x04, 0x12
        /*001a*/ 	.short	(.L_5 - .L_4)
	.align		4
.L_4:
        /*001c*/ 	.word	index@(_Z8maxValuePiS_)
        /*0020*/ 	.word	0x00000000
.L_5:


//--------------------- .nv.compat                --------------------------
	.section	.nv.compat,"",@"SHT_CUDA_COMPAT_INFO"
	.align	4
        /*0000*/ 	.byte	0x02, 0x09, 0x00, 0x00, 0x02, 0x02, 0x01, 0x00, 0x02, 0x05, 0x05, 0x00, 0x03, 0x07, 0x01, 0x01
        /*0010*/ 	.byte	0x02, 0x03, 0x00, 0x00, 0x02, 0x06, 0x01, 0x00, 0x04, 0x0b, 0x08, 0x00, 0x09, 0x00, 0x00, 0x00
        /*0020*/ 	.byte	0x00, 0x00, 0x00, 0x00


//--------------------- .nv.info._Z8maxValuePiS_  --------------------------
	.section	.nv.info._Z8maxValuePiS_,"",@"SHT_CUDA_INFO"
	.sectionflags	@""
	.align	4


	//----- nvinfo : EIATTR_CUDA_API_VERSION
	.align		4
        /*0000*/ 	.byte	0x04, 0x37
        /*0002*/ 	.short	(.L_7 - .L_6)
.L_6:
        /*0004*/ 	.word	0x00000082


	//----- nvinfo : EIATTR_KPARAM_INFO
	.align		4
.L_7:
        /*0008*/ 	.byte	0x04, 0x17
        /*000a*/ 	.short	(.L_9 - .L_8)
.L_8:
        /*000c*/ 	.word	0x00000000
        /*0010*/ 	.short	0x0001
        /*0012*/ 	.short	0x0008
        /*0014*/ 	.byte	0x00, 0xf5, 0x21, 0x00


	//----- nvinfo : EIATTR_KPARAM_INFO
	.align		4
.L_9:
        /*0018*/ 	.byte	0x04, 0x17
        /*001a*/ 	.short	(.L_11 - .L_10)
.L_10:
        /*001c*/ 	.word	0x00000000
        /*0020*/ 	.short	0x0000
        /*0022*/ 	.short	0x0000
        /*0024*/ 	.byte	0x00, 0xf5, 0x21, 0x00


	//----- nvinfo : EIATTR_SPARSE_MMA_MASK
	.align		4
.L_11:
        /*0028*/ 	.byte	0x03, 0x50
        /*002a*/ 	.short	0x0000


	//----- nvinfo : EIATTR_MAXREG_COUNT
	.align		4
        /*002c*/ 	.byte	0x03, 0x1b
        /*002e*/ 	.short	0x00ff


	//----- nvinfo : EIATTR_NUM_BARRIERS
	.align		4
        /*0030*/ 	.byte	0x02, 0x4c
        /*0032*/ 	.byte	0x01
	.zero		1


	//----- nvinfo : EIATTR_MERCURY_ISA_VERSION
	.align		4
        /*0034*/ 	.byte	0x03, 0x5f
        /*0036*/ 	.short	0x0101


	//----- nvinfo : EIATTR_VRC_CTA_INIT_COUNT
	.align		4
        /*0038*/ 	.byte	0x02, 0x4a
	.zero		1
	.zero		1


	//----- nvinfo : EIATTR_EXIT_INSTR_OFFSETS
	.align		4
        /*003c*/ 	.byte	0x04, 0x1c
        /*003e*/ 	.short	(.L_13 - .L_12)


	//   ....[0]....
.L_12:
        /*0040*/ 	.word	0x000001f0


	//   ....[1]....
        /*0044*/ 	.word	0x00000240


	//----- nvinfo : EIATTR_CRS_STACK_SIZE
	.align		4
.L_13:
        /*0048*/ 	.byte	0x04, 0x1e
        /*004a*/ 	.short	(.L_15 - .L_14)
.L_14:
        /*004c*/ 	.word	0x00000000


	//----- nvinfo : EIATTR_CBANK_PARAM_SIZE
	.align		4
.L_15:
        /*0050*/ 	.byte	0x03, 0x19
        /*0052*/ 	.short	0x0010


	//----- nvinfo : EIATTR_PARAM_CBANK
	.align		4
        /*0054*/ 	.byte	0x04, 0x0a
        /*0056*/ 	.short	(.L_17 - .L_16)
	.align		4
.L_16:
        /*0058*/ 	.word	index@(.nv.constant0._Z8maxValuePiS_)
        /*005c*/ 	.short	0x0380
        /*005e*/ 	.short	0x0010


	//----- nvinfo : EIATTR_SW_WAR
	.align		4
.L_17:
        /*0060*/ 	.byte	0x04, 0x36
        /*0062*/ 	.short	(.L_19 - .L_18)
.L_18:
        /*0064*/ 	.word	0x00000008
.L_19:


//--------------------- .nv.callgraph             --------------------------
	.section	.nv.callgraph,"",@"SHT_CUDA_CALLGRAPH"
	.align	4
	.sectionentsize	8
	.align		4
        /*0000*/ 	.word	0x00000000
	.align		4
        /*0004*/ 	.word	0xffffffff
	.align		4
        /*0008*/ 	.word	0x00000000
	.align		4
        /*000c*/ 	.word	0xfffffffe
	.align		4
        /*0010*/ 	.word	0x00000000
	.align		4
        /*0014*/ 	.word	0xfffffffd
	.align		4
        /*0018*/ 	.word	0x00000000
	.align		4
        /*001c*/ 	.word	0xfffffffc


//--------------------- .text._Z8maxValuePiS_     --------------------------
	.section	.text._Z8maxValuePiS_,"ax",@progbits
	.align	128
        .global         _Z8maxValuePiS_
        .type           _Z8maxValuePiS_,@function
        .size           _Z8maxValuePiS_,(.L_x_5 - _Z8maxValuePiS_)
        .other          _Z8maxValuePiS_,@"STO_CUDA_ENTRY STV_DEFAULT"
_Z8maxValuePiS_:
.text._Z8maxValuePiS_:
[----:B------:R-:W-:Y:S01]  /*0000*/  LDC R1, c[0x0][0x37c] ;  /* 0x0000df00ff017b82 */ /* 0x000fe20000000800 */
[----:B------:R-:W0:Y:S07]  /*0010*/  S2R R0, SR_TID.X ;  /* 0x0000000000007919 */ /* 0x000e2e0000002100 */
[----:B------:R-:W1:Y:S01]  /*0020*/  LDC.64 R2, c[0x0][0x380] ;  /* 0x0000e000ff027b82 */ /* 0x000e620000000a00 */
[----:B------:R-:W0:Y:S01]  /*0030*/  LDCU UR4, c[0x0][0x360] ;  /* 0x00006c00ff0477ac */ /* 0x000e220008000800 */
[----:B------:R-:W0:Y:S01]  /*0040*/  S2R R7, SR_CTAID.X ;  /* 0x0000000000077919 */ /* 0x000e220000002500 */
[----:B------:R-:W2:Y:S01]  /*0050*/  LDCU.64 UR6, c[0x0][0x358] ;  /* 0x00006b00ff0677ac */ /* 0x000ea20008000a00 */
[----:B0-----:R-:W-:-:S04]  /*0060*/  IMAD R5, R7, UR4, R0 ;  /* 0x0000000407057c24 */ /* 0x001fc8000f8e0200 */
[----:B-1----:R-:W-:-:S06]  /*0070*/  IMAD.WIDE.U32 R2, R5, 0x4, R2 ;  /* 0x0000000405027825 */ /* 0x002fcc00078e0002 */
[----:B--2---:R-:W2:Y:S01]  /*0080*/  LDG.E R2, desc[UR6][R2.64] ;  /* 0x0000000602027981 */ /* 0x004ea2000c1e1900 */
[----:B------:R-:W0:Y:S01]  /*0090*/  S2UR UR5, SR_CgaCtaId ;  /* 0x00000000000579c3 */ /* 0x000e220000008800 */
[----:B------:R-:W-:Y:S01]  /*00a0*/  UMOV UR4, 0x400 ;  /* 0x0000040000047882 */ /* 0x000fe20000000000 */
[C---:B------:R-:W-:Y:S01]  /*00b0*/  ISETP.GT.U32.AND P1, PT, R0.reuse, 0x1, PT ;  /* 0x000000010000780c */ /* 0x040fe20003f24070 */
[----:B------:R-:W-:Y:S01]  /*00c0*/  BSSY.RECONVERGENT B0, `(.L_x_0) ;  /* 0x0000009000007945 */ /* 0x000fe20003800200 */
[----:B------:R-:W-:Y:S01]  /*00d0*/  ISETP.NE.AND P0, PT, R0, RZ, PT ;  /* 0x000000ff0000720c */ /* 0x000fe20003f05270 */
[----:B0-----:R-:W-:-:S06]  /*00e0*/  ULEA UR4, UR5, UR4, 0x18 ;  /* 0x0000000405047291 */ /* 0x001fcc000f8ec0ff */
[----:B------:R-:W-:-:S05]  /*00f0*/  LEA R5, R0, UR4, 0x2 ;  /* 0x0000000400057c11 */ /* 0x000fca000f8e10ff */
[----:B--2---:R0:W-:Y:S01]  /*0100*/  STS [R5], R2 ;  /* 0x0000000205007388 */ /* 0x0041e20000000800 */
[----:B------:R-:W-:Y:S05]  /*0110*/  @P1 BRA `(.L_x_1) ;  /* 0x00000000000c1947 */ /* 0x000fea0003800000 */
[----:B------:R-:W1:Y:S02]  /*0120*/  LDS R0, [R5+0x8] ;  /* 0x0000080005007984 */ /* 0x000e640000000800 */
[----:B-1----:R-:W-:-:S13]  /*0130*/  ISETP.GE.AND P1, PT, R2, R0, PT ;  /* 0x000000000200720c */ /* 0x002fda0003f26270 */
[----:B------:R1:W-:Y:S02]  /*0140*/  @!P1 STS [R5], R0 ;  /* 0x0000000005009388 */ /* 0x0003e40000000800 */
.L_x_1:
[----:B------:R-:W-:Y:S05]  /*0150*/  BSYNC.RECONVERGENT B0 ;  /* 0x0000000000007941 */ /* 0x000fea0003800200 */
.L_x_0:
[----:B------:R-:W-:Y:S06]  /*0160*/  BAR.SYNC.DEFER_BLOCKING 0x0 ;  /* 0x0000000000007b1d */ /* 0x000fec0000010000 */
[----:B------:R-:W-:Y:S04]  /*0170*/  BSSY.RECONVERGENT B0, `(.L_x_2) ;  /* 0x0000006000007945 */ /* 0x000fe80003800200 */
[----:B------:R-:W-:Y:S05]  /*0180*/  @P0 BRA `(.L_x_3) ;  /* 0x0000000000100947 */ /* 0x000fea0003800000 */
[----:B-1----:R-:W-:Y:S04]  /*0190*/  LDS R0, [R5] ;  /* 0x0000000005007984 */ /* 0x002fe80000000800 */
[----:B0-----:R-:W0:Y:S02]  /*01a0*/  LDS R2, [UR4+0x4] ;  /* 0x00000404ff027984 */ /* 0x001e240008000800 */
[----:B0-----:R-:W-:-:S13]  /*01b0*/  ISETP.GE.AND P1, PT, R0, R2, PT ;  /* 0x000000020000720c */ /* 0x001fda0003f26270 */
[----:B------:R2:W-:Y:S02]  /*01c0*/  @!P1 STS [R5], R2 ;  /* 0x0000000205009388 */ /* 0x0005e40000000800 */
.L_x_3:
[----:B------:R-:W-:Y:S05]  /*01d0*/  BSYNC.RECONVERGENT B0 ;  /* 0x0000000000007941 */ /* 0x000fea0003800200 */
.L_x_2:
[----:B------:R-:W-:Y:S06]  /*01e0*/  BAR.SYNC.DEFER_BLOCKING 0x0 ;  /* 0x0000000000007b1d */ /* 0x000fec0000010000 */
[----:B------:R-:W-:Y:S05]  /*01f0*/  @P0 EXIT ;  /* 0x000000000000094d */ /* 0x000fea0003800000 */
[----:B012---:R-:W0:Y:S01]  /*0200*/  LDS R5, [UR4] ;  /* 0x00000004ff057984 */ /* 0x007e220008000800 */
[----:B------:R-:W1:Y:S02]  /*0210*/  LDC.64 R2, c[0x0][0x388] ;  /* 0x0000e200ff027b82 */ /* 0x000e640000000a00 */
[----:B-1----:R-:W-:-:S05]  /*0220*/  IMAD.WIDE.U32 R2, R7, 0x4, R2 ;  /* 0x0000000407027825 */ /* 0x002fca00078e0002 */
[----:B0-----:R-:W-:Y:S01]  /*0230*/  STG.E desc[UR6][R2.64], R5 ;  /* 0x0000000502007986 */ /* 0x001fe2000c101906 */
[----:B------:R-:W-:Y:S05]  /*0240*/  EXIT ;  /* 0x000000000000794d */ /* 0x000fea0003800000 */
.L_x_4:
[----:B------:R-:W-:-:S00]  /*0250*/  BRA `(.L_x_4) ;  /* 0xfffffffc00fc7947 */ /* 0x000fc0000383ffff */
[----:B------:R-:W-:-:S00]  /*0260*/  NOP ;  /* 0x0000000000007918 */ /* 0x000fc00000000000 */
        /* <DEDUP_REMOVED lines=9> */
.L_x_5:


//--------------------- .nv.shared._Z8maxValuePiS_ --------------------------
	.section	.nv.shared._Z8maxValuePiS_,"aw",@nobits
	.sectionflags	@""
	.align	4
.nv.shared._Z8maxValuePiS_:
	.zero		1040


//--------------------- .nv.shared.reserved.0     --------------------------
	.section	.nv.shared.reserved.0,"aw",@nobits
	.weak		__nv_reservedSMEM_offset_0_alias
	.size		__nv_reservedSMEM_offset_0_alias, 0, 64
	.other		__nv_reservedSMEM_offset_0_alias,@"STO_CUDA_RESERVED_SHARED STV_DEFAULT"
__nv_reservedSMEM_offset_0_alias:
	.zero		0
	.zero		64


//--------------------- .nv.constant0._Z8maxValuePiS_ --------------------------
	.section	.nv.constant0._Z8maxValuePiS_,"a",@progbits
	.sectionflags	@""
	.align	4
.nv.constant0._Z8maxValuePiS_:
	.zero		912


//--------------------- SYMBOLS --------------------------

	.type		.nv.reservedSmem.offset0,@object
	.size		.nv.reservedSmem.offset0,0x4
	.type		.nv.reservedSmem.cap,@object
	.size		.nv.reservedSmem.cap,0x4
